//
// Generated by NVIDIA NVVM Compiler
//
// Compiler Build ID: CL-36424714
// Cuda compilation tools, release 13.0, V13.0.88
// Based on NVVM 20.0.0
//

.version 9.0
.target sm_100
.address_size 64

	// .globl	_Z10reluKernelPfS_i

.visible .entry _Z10reluKernelPfS_i(
	.param .u64 .ptr .align 1 _Z10reluKernelPfS_i_param_0,
	.param .u64 .ptr .align 1 _Z10reluKernelPfS_i_param_1,
	.param .u32 _Z10reluKernelPfS_i_param_2
)
{
	.reg .pred 	%p<2>;
	.reg .b32 	%r<6>;
	.reg .b32 	%f<3>;
	.reg .b64 	%rd<8>;

	ld.param.u64 	%rd1, [_Z10reluKernelPfS_i_param_0];
	ld.param.u64 	%rd2, [_Z10reluKernelPfS_i_param_1];
	ld.param.u32 	%r2, [_Z10reluKernelPfS_i_param_2];
	mov.u32 	%r3, %ctaid.x;
	mov.u32 	%r4, %ntid.x;
	mov.u32 	%r5, %tid.x;
	mad.lo.s32 	%r1, %r3, %r4, %r5;
	setp.ge.s32 	%p1, %r1, %r2;
	@%p1 bra 	$L__BB0_2;
	cvta.to.global.u64 	%rd3, %rd2;
	cvta.to.global.u64 	%rd4, %rd1;
	mul.wide.s32 	%rd5, %r1, 4;
	add.s64 	%rd6, %rd4, %rd5;
	ld.global.f32 	%f1, [%rd6];
	max.f32 	%f2, %f1, 0f00000000;
	add.s64 	%rd7, %rd3, %rd5;
	st.global.f32 	[%rd7], %f2;
$L__BB0_2:
	ret;

}


// ===== COMPILED SASS (sm_100) =====

	.target	sm_100

	.elftype	@"ET_EXEC"


//--------------------- .note.nv.tkinfo           --------------------------
	.section	.note.nv.tkinfo,"",@"SHT_NOTE"
	.sectionflags	@"SHF_NOTE_NV_TKINFO"
	.tkinfo
        /*0018*/ 	.word	0x00000002
        /*0030*/ 	.string	""
        /*0030*/ 	.string	"ptxas"
        /*0030*/ 	.string	"Cuda compilation tools, release 13.0, V13.0.88"
        /*0030*/ 	.string	"Build cuda_13.0.r13.0/compiler.36424714_0"
        /*0030*/ 	.string	"-arch sm_100 -m 64 "



//--------------------- .note.nv.cuinfo           --------------------------
	.section	.note.nv.cuinfo,"",@"SHT_NOTE"
	.sectionflags	@"SHF_NOTE_NV_CUINFO"
        /*0018*/ 	.short	0x0002
        /*001a*/ 	.short	0x0064
        /*001c*/ 	.short	0x0082
	.zero		2


//--------------------- .nv.info                  --------------------------
	.section	.nv.info,"",@"SHT_CUDA_INFO"
	.align	4


	//----- nvinfo : EIATTR_REGCOUNT
	.align		4
        /*0000*/ 	.byte	0x04, 0x2f
        /*0002*/ 	.short	(.L_1 - .L_0)
	.align		4
.L_0:
        /*0004*/ 	.word	index@(_Z10reluKernelPfS_i)
        /*0008*/ 	.word	0x0000000a


	//----- nvinfo : EIATTR_FRAME_SIZE
	.align		4
.L_1:
        /*000c*/ 	.byte	0x04, 0x11
        /*000e*/ 	.short	(.L_3 - .L_2)
	.align		4
.L_2:
        /*0010*/ 	.word	index@(_Z10reluKernelPfS_i)
        /*0014*/ 	.word	0x00000000


	//----- nvinfo : EIATTR_MIN_STACK_SIZE
	.align		4
.L_3:
        /*0018*/ 	.byte	0x04, 0x12
        /*001a*/ 	.short	(.L_5 - .L_4)
	.align		4
.L_4:
        /*001c*/ 	.word	index@(_Z10reluKernelPfS_i)
        /*0020*/ 	.word	0x00000000
.L_5:


//--------------------- .nv.compat                --------------------------
	.section	.nv.compat,"",@"SHT_CUDA_COMPAT_INFO"
	.align	4
        /*0000*/ 	.byte	0x02, 0x09, 0x00, 0x00, 0x02, 0x02, 0x01, 0x00, 0x02, 0x05, 0x05, 0x00, 0x03, 0x07, 0x01, 0x01
        /*0010*/ 	.byte	0x02, 0x03, 0x00, 0x00, 0x02, 0x06, 0x01, 0x00, 0x04, 0x0b, 0x08, 0x00, 0x09, 0x00, 0x00, 0x00
        /*0020*/ 	.byte	0x00, 0x00, 0x00, 0x00


//--------------------- .nv.info._Z10reluKernelPfS_i --------------------------
	.section	.nv.info._Z10reluKernelPfS_i,"",@"SHT_CUDA_INFO"
	.sectionflags	@""
	.align	4


	//----- nvinfo : EIATTR_CUDA_API_VERSION
	.align		4
        /*0000*/ 	.byte	0x04, 0x37
        /*0002*/ 	.short	(.L_7 - .L_6)
.L_6:
        /*0004*/ 	.word	0x00000082


	//----- nvinfo : EIATTR_KPARAM_INFO
	.align		4
.L_7:
        /*0008*/ 	.byte	0x04, 0x17
        /*000a*/ 	.short	(.L_9 - .L_8)
.L_8:
        /*000c*/ 	.word	0x00000000
        /*0010*/ 	.short	0x0002
        /*0012*/ 	.short	0x0010
        /*0014*/ 	.byte	0x00, 0xf0, 0x11, 0x00


	//----- nvinfo : EIATTR_KPARAM_INFO
	.align		4
.L_9:
        /*0018*/ 	.byte	0x04, 0x17
        /*001a*/ 	.short	(.L_11 - .L_10)
.L_10:
        /*001c*/ 	.word	0x00000000
        /*0020*/ 	.short	0x0001
        /*0022*/ 	.short	0x0008
        /*0024*/ 	.byte	0x00, 0xf5, 0x21, 0x00


	//----- nvinfo : EIATTR_KPARAM_INFO
	.align		4
.L_11:
        /*0028*/ 	.byte	0x04, 0x17
        /*002a*/ 	.short	(.L_13 - .L_12)
.L_12:
        /*002c*/ 	.word	0x00000000
        /*0030*/ 	.short	0x0000
        /*0032*/ 	.short	0x0000
        /*0034*/ 	.byte	0x00, 0xf5, 0x21, 0x00


	//----- nvinfo : EIATTR_SPARSE_MMA_MASK
	.align		4
.L_13:
        /*0038*/ 	.byte	0x03, 0x50
        /*003a*/ 	.short	0x0000


	//----- nvinfo : EIATTR_MAXREG_COUNT
	.align		4
        /*003c*/ 	.byte	0x03, 0x1b
        /*003e*/ 	.short	0x00ff


	//----- nvinfo : EIATTR_MERCURY_ISA_VERSION
	.align		4
        /*0040*/ 	.byte	0x03, 0x5f
        /*0042*/ 	.short	0x0101


	//----- nvinfo : EIATTR_VRC_CTA_INIT_COUNT
	.align		4
        /*0044*/ 	.byte	0x02, 0x4a
	.zero		1
	.zero		1


	//----- nvinfo : EIATTR_EXIT_INSTR_OFFSETS
	.align		4
        /*0048*/ 	.byte	0x04, 0x1c
        /*004a*/ 	.short	(.L_15 - .L_14)


	//   ....[0]....
.L_14:
        /*004c*/ 	.word	0x00000070


	//   ....[1]....
        /*0050*/ 	.word	0x00000100


	//----- nvinfo : EIATTR_CBANK_PARAM_SIZE
	.align		4
.L_15:
        /*0054*/ 	.byte	0x03, 0x19
        /*0056*/ 	.short	0x0014


	//----- nvinfo : EIATTR_PARAM_CBANK
	.align		4
        /*0058*/ 	.byte	0x04, 0x0a
        /*005a*/ 	.short	(.L_17 - .L_16)
	.align		4
.L_16:
        /*005c*/ 	.word	index@(.nv.constant0._Z10reluKernelPfS_i)
        /*0060*/ 	.short	0x0380
        /*0062*/ 	.short	0x0014


	//----- nvinfo : EIATTR_SW_WAR
	.align		4
.L_17:
        /*0064*/ 	.byte	0x04, 0x36
        /*0066*/ 	.short	(.L_19 - .L_18)
.L_18:
        /*0068*/ 	.word	0x00000008
.L_19:


//--------------------- .nv.callgraph             --------------------------
	.section	.nv.callgraph,"",@"SHT_CUDA_CALLGRAPH"
	.align	4
	.sectionentsize	8
	.align		4
        /*0000*/ 	.word	0x00000000
	.align		4
        /*0004*/ 	.word	0xffffffff
	.align		4
        /*0008*/ 	.word	0x00000000
	.align		4
        /*000c*/ 	.word	0xfffffffe
	.align		4
        /*0010*/ 	.word	0x00000000
	.align		4
        /*0014*/ 	.word	0xfffffffd
	.align		4
        /*0018*/ 	.word	0x00000000
	.align		4
        /*001c*/ 	.word	0xfffffffc


//--------------------- .text._Z10reluKernelPfS_i --------------------------
	.section	.text._Z10reluKernelPfS_i,"ax",@progbits
	.align	128
        .global         _Z10reluKernelPfS_i
        .type           _Z10reluKernelPfS_i,@function
        .size           _Z10reluKernelPfS_i,(.L_x_1 - _Z10reluKernelPfS_i)
        .other          _Z10reluKernelPfS_i,@"STO_CUDA_ENTRY STV_DEFAULT"
_Z10reluKernelPfS_i:
.text._Z10reluKernelPfS_i:
[----:B------:R-:W-:Y:S01]  /*0000*/  LDC R1, c[0x0][0x37c] ;  /* 0x0000df00ff017b82 */ /* 0x000fe20000000800 */
[----:B------:R-:W0:Y:S07]  /*0010*/  S2R R0, SR_TID.X ;  /* 0x0000000000007919 */ /* 0x000e2e0000002100 */
[----:B------:R-:W0:Y:S01]  /*0020*/  S2UR UR4, SR_CTAID.X ;  /* 0x00000000000479c3 */ /* 0x000e220000002500 */
[----:B------:R-:W1:Y:S07]  /*0030*/  LDCU UR5, c[0x0][0x390] ;  /* 0x00007200ff0577ac */ /* 0x000e6e0008000800 */
[----:B------:R-:W0:Y:S02]  /*0040*/  LDC R7, c[0x0][0x360] ;  /* 0x0000d800ff077b82 */ /* 0x000e240000000800 */
[----:B0-----:R-:W-:-:S05]  /*0050*/  IMAD R7, R7, UR4, R0 ;  /* 0x0000000407077c24 */ /* 0x001fca000f8e0200 */
[----:B-1----:R-:W-:-:S13]  /*0060*/  ISETP.GE.AND P0, PT, R7, UR5, PT ;  /* 0x0000000507007c0c */ /* 0x002fda000bf06270 */
[----:B------:R-:W-:Y:S05]  /*0070*/  @P0 EXIT ;  /* 0x000000000000094d */ /* 0x000fea0003800000 */
[----:B------:R-:W0:Y:S01]  /*0080*/  LDC.64 R2, c[0x0][0x380] ;  /* 0x0000e000ff027b82 */ /* 0x000e220000000a00 */
[----:B------:R-:W1:Y:S07]  /*0090*/  LDCU.64 UR4, c[0x0][0x358] ;  /* 0x00006b00ff0477ac */ /* 0x000e6e0008000a00 */
[----:B------:R-:W2:Y:S01]  /*00a0*/  LDC.64 R4, c[0x0][0x388] ;  /* 0x0000e200ff047b82 */ /* 0x000ea20000000a00 */
[----:B0-----:R-:W-:-:S06]  /*00b0*/  IMAD.WIDE R2, R7, 0x4, R2 ;  /* 0x0000000407027825 */ /* 0x001fcc00078e0202 */
[----:B-1----:R-:W3:Y:S01]  /*00c0*/  LDG.E R2, desc[UR4][R2.64] ;  /* 0x0000000402027981 */ /* 0x002ee2000c1e1900 */
[----:B--2---:R-:W-:Y:S01]  /*00d0*/  IMAD.WIDE R4, R7, 0x4, R4 ;  /* 0x0000000407047825 */ /* 0x004fe200078e0204 */
[----:B---3--:R-:W-:-:S05]  /*00e0*/  FMNMX R7, RZ, R2, !PT ;  /* 0x00000002ff077209 */ /* 0x008fca0007800000 */
[----:B------:R-:W-:Y:S01]  /*00f0*/  STG.E desc[UR4][R4.64], R7 ;  /* 0x0000000704007986 */ /* 0x000fe2000c101904 */
[----:B------:R-:W-:Y:S05]  /*0100*/  EXIT ;  /* 0x000000000000794d */ /* 0x000fea0003800000 */
.L_x_0:
[----:B------:R-:W-:-:S00]  /*0110*/  BRA `(.L_x_0) ;  /* 0xfffffffc00fc7947 */ /* 0x000fc0000383ffff */
[----:B------:R-:W-:-:S00]  /*0120*/  NOP ;  /* 0x0000000000007918 */ /* 0x000fc00000000000 */
        /* <DEDUP_REMOVED lines=13> */
.L_x_1:


//--------------------- .nv.shared.reserved.0     --------------------------
	.section	.nv.shared.reserved.0,"aw",@nobits
	.weak		__nv_reservedSMEM_offset_0_alias
	.size		__nv_reservedSMEM_offset_0_alias, 0, 64
	.other		__nv_reservedSMEM_offset_0_alias,@"STO_CUDA_RESERVED_SHARED STV_DEFAULT"
__nv_reservedSMEM_offset_0_alias:
	.zero		0
	.zero		64


//--------------------- .nv.constant0._Z10reluKernelPfS_i --------------------------
	.section	.nv.constant0._Z10reluKernelPfS_i,"a",@progbits
	.sectionflags	@""
	.align	4
.nv.constant0._Z10reluKernelPfS_i:
	.zero		916


//--------------------- SYMBOLS --------------------------

	.type		.nv.reservedSmem.offset0,@object
	.size		.nv.reservedSmem.offset0,0x4
